//
// Generated by NVIDIA NVVM Compiler
//
// Compiler Build ID: CL-36424714
// Cuda compilation tools, release 13.0, V13.0.88
// Based on NVVM 20.0.0
//

.version 9.0
.target sm_100
.address_size 64

	// .globl	_Z6WaveEqPfS_S_ffff

.visible .entry _Z6WaveEqPfS_S_ffff(
	.param .u64 .ptr .align 1 _Z6WaveEqPfS_S_ffff_param_0,
	.param .u64 .ptr .align 1 _Z6WaveEqPfS_S_ffff_param_1,
	.param .u64 .ptr .align 1 _Z6WaveEqPfS_S_ffff_param_2,
	.param .f32 _Z6WaveEqPfS_S_ffff_param_3,
	.param .f32 _Z6WaveEqPfS_S_ffff_param_4,
	.param .f32 _Z6WaveEqPfS_S_ffff_param_5,
	.param .f32 _Z6WaveEqPfS_S_ffff_param_6
)
{
	.reg .pred 	%p<7>;
	.reg .b32 	%r<7>;
	.reg .b32 	%f<20>;
	.reg .b64 	%rd<18>;

	ld.param.u64 	%rd10, [_Z6WaveEqPfS_S_ffff_param_0];
	ld.param.u64 	%rd11, [_Z6WaveEqPfS_S_ffff_param_1];
	ld.param.u64 	%rd12, [_Z6WaveEqPfS_S_ffff_param_2];
	ld.param.f32 	%f3, [_Z6WaveEqPfS_S_ffff_param_3];
	ld.param.f32 	%f4, [_Z6WaveEqPfS_S_ffff_param_4];
	ld.param.f32 	%f5, [_Z6WaveEqPfS_S_ffff_param_5];
	cvta.to.global.u64 	%rd1, %rd11;
	cvta.to.global.u64 	%rd2, %rd12;
	mov.u32 	%r3, %ctaid.x;
	mov.u32 	%r1, %ntid.x;
	mov.u32 	%r4, %tid.x;
	mad.lo.s32 	%r2, %r3, %r1, %r4;
	mul.wide.s32 	%rd13, %r2, 4;
	add.s64 	%rd3, %rd2, %rd13;
	ld.global.f32 	%f6, [%rd3];
	add.s64 	%rd4, %rd1, %rd13;
	st.global.f32 	[%rd4], %f6;
	setp.leu.f32 	%p2, %f4, 0f00000000;
	@%p2 bra 	$L__BB0_5;
	cvta.to.global.u64 	%rd14, %rd10;
	add.s64 	%rd5, %rd14, %rd13;
	setp.gt.s32 	%p3, %r2, 0;
	add.s32 	%r5, %r1, -1;
	setp.lt.u32 	%p4, %r2, %r5;
	and.pred  	%p1, %p3, %p4;
	mul.wide.u32 	%rd16, %r2, 4;
	add.s64 	%rd6, %rd1, %rd16;
	add.s64 	%rd7, %rd14, %rd16;
	add.s32 	%r6, %r2, -1;
	mul.wide.u32 	%rd17, %r6, 4;
	add.s64 	%rd8, %rd1, %rd17;
	add.s64 	%rd9, %rd2, %rd16;
	mov.f32 	%f19, 0f00000000;
	not.pred 	%p5, %p1;
$L__BB0_2:
	add.f32 	%f19, %f5, %f19;
	ld.global.f32 	%f8, [%rd4];
	st.global.f32 	[%rd5], %f8;
	ld.global.f32 	%f9, [%rd3];
	st.global.f32 	[%rd4], %f9;
	bar.sync 	0;
	@%p5 bra 	$L__BB0_4;
	ld.global.f32 	%f10, [%rd6];
	add.f32 	%f11, %f10, %f10;
	ld.global.f32 	%f12, [%rd7];
	sub.f32 	%f13, %f11, %f12;
	ld.global.f32 	%f14, [%rd8];
	sub.f32 	%f15, %f14, %f11;
	ld.global.f32 	%f16, [%rd6+4];
	add.f32 	%f17, %f16, %f15;
	fma.rn.f32 	%f18, %f3, %f17, %f13;
	st.global.f32 	[%rd9], %f18;
$L__BB0_4:
	setp.lt.f32 	%p6, %f19, %f4;
	@%p6 bra 	$L__BB0_2;
$L__BB0_5:
	ret;

}


// ===== COMPILED SASS (sm_100) =====

	.target	sm_100

	.elftype	@"ET_EXEC"


//--------------------- .note.nv.tkinfo           --------------------------
	.section	.note.nv.tkinfo,"",@"SHT_NOTE"
	.sectionflags	@"SHF_NOTE_NV_TKINFO"
	.tkinfo
        /*0018*/ 	.word	0x00000002
        /*0030*/ 	.string	""
        /*0030*/ 	.string	"ptxas"
        /*0030*/ 	.string	"Cuda compilation tools, release 13.0, V13.0.88"
        /*0030*/ 	.string	"Build cuda_13.0.r13.0/compiler.36424714_0"
        /*0030*/ 	.string	"-arch sm_100 -m 64 "



//--------------------- .note.nv.cuinfo           --------------------------
	.section	.note.nv.cuinfo,"",@"SHT_NOTE"
	.sectionflags	@"SHF_NOTE_NV_CUINFO"
        /*0018*/ 	.short	0x0002
        /*001a*/ 	.short	0x0064
        /*001c*/ 	.short	0x0082
	.zero		2


//--------------------- .nv.info                  --------------------------
	.section	.nv.info,"",@"SHT_CUDA_INFO"
	.align	4


	//----- nvinfo : EIATTR_REGCOUNT
	.align		4
        /*0000*/ 	.byte	0x04, 0x2f
        /*0002*/ 	.short	(.L_1 - .L_0)
	.align		4
.L_0:
        /*0004*/ 	.word	index@(_Z6WaveEqPfS_S_ffff)
        /*0008*/ 	.word	0x0000001a


	//----- nvinfo : EIATTR_FRAME_SIZE
	.align		4
.L_1:
        /*000c*/ 	.byte	0x04, 0x11
        /*000e*/ 	.short	(.L_3 - .L_2)
	.align		4
.L_2:
        /*0010*/ 	.word	index@(_Z6WaveEqPfS_S_ffff)
        /*0014*/ 	.word	0x00000000


	//----- nvinfo : EIATTR_MIN_STACK_SIZE
	.align		4
.L_3:
        /*0018*/ 	.byte	0x04, 0x12
        /*001a*/ 	.short	(.L_5 - .L_4)
	.align		4
.L_4:
        /*001c*/ 	.word	index@(_Z6WaveEqPfS_S_ffff)
        /*0020*/ 	.word	0x00000000
.L_5:


//--------------------- .nv.compat                --------------------------
	.section	.nv.compat,"",@"SHT_CUDA_COMPAT_INFO"
	.align	4
        /*0000*/ 	.byte	0x02, 0x09, 0x00, 0x00, 0x02, 0x02, 0x01, 0x00, 0x02, 0x05, 0x05, 0x00, 0x03, 0x07, 0x01, 0x01
        /*0010*/ 	.byte	0x02, 0x03, 0x00, 0x00, 0x02, 0x06, 0x01, 0x00, 0x04, 0x0b, 0x08, 0x00, 0x09, 0x00, 0x00, 0x00
        /*0020*/ 	.byte	0x00, 0x00, 0x00, 0x00


//--------------------- .nv.info._Z6WaveEqPfS_S_ffff --------------------------
	.section	.nv.info._Z6WaveEqPfS_S_ffff,"",@"SHT_CUDA_INFO"
	.sectionflags	@""
	.align	4


	//----- nvinfo : EIATTR_CUDA_API_VERSION
	.align		4
        /*0000*/ 	.byte	0x04, 0x37
        /*0002*/ 	.short	(.L_7 - .L_6)
.L_6:
        /*0004*/ 	.word	0x00000082


	//----- nvinfo : EIATTR_KPARAM_INFO
	.align		4
.L_7:
        /*0008*/ 	.byte	0x04, 0x17
        /*000a*/ 	.short	(.L_9 - .L_8)
.L_8:
        /*000c*/ 	.word	0x00000000
        /*0010*/ 	.short	0x0006
        /*0012*/ 	.short	0x0024
        /*0014*/ 	.byte	0x00, 0xf0, 0x11, 0x00


	//----- nvinfo : EIATTR_KPARAM_INFO
	.align		4
.L_9:
        /*0018*/ 	.byte	0x04, 0x17
        /*001a*/ 	.short	(.L_11 - .L_10)
.L_10:
        /*001c*/ 	.word	0x00000000
        /*0020*/ 	.short	0x0005
        /*0022*/ 	.short	0x0020
        /*0024*/ 	.byte	0x00, 0xf0, 0x11, 0x00


	//----- nvinfo : EIATTR_KPARAM_INFO
	.align		4
.L_11:
        /*0028*/ 	.byte	0x04, 0x17
        /*002a*/ 	.short	(.L_13 - .L_12)
.L_12:
        /*002c*/ 	.word	0x00000000
        /*0030*/ 	.short	0x0004
        /*0032*/ 	.short	0x001c
        /*0034*/ 	.byte	0x00, 0xf0, 0x11, 0x00


	//----- nvinfo : EIATTR_KPARAM_INFO
	.align		4
.L_13:
        /*0038*/ 	.byte	0x04, 0x17
        /*003a*/ 	.short	(.L_15 - .L_14)
.L_14:
        /*003c*/ 	.word	0x00000000
        /*0040*/ 	.short	0x0003
        /*0042*/ 	.short	0x0018
        /*0044*/ 	.byte	0x00, 0xf0, 0x11, 0x00


	//----- nvinfo : EIATTR_KPARAM_INFO
	.align		4
.L_15:
        /*0048*/ 	.byte	0x04, 0x17
        /*004a*/ 	.short	(.L_17 - .L_16)
.L_16:
        /*004c*/ 	.word	0x00000000
        /*0050*/ 	.short	0x0002
        /*0052*/ 	.short	0x0010
        /*0054*/ 	.byte	0x00, 0xf5, 0x21, 0x00


	//----- nvinfo : EIATTR_KPARAM_INFO
	.align		4
.L_17:
        /*0058*/ 	.byte	0x04, 0x17
        /*005a*/ 	.short	(.L_19 - .L_18)
.L_18:
        /*005c*/ 	.word	0x00000000
        /*0060*/ 	.short	0x0001
        /*0062*/ 	.short	0x0008
        /*0064*/ 	.byte	0x00, 0xf5, 0x21, 0x00


	//----- nvinfo : EIATTR_KPARAM_INFO
	.align		4
.L_19:
        /*0068*/ 	.byte	0x04, 0x17
        /*006a*/ 	.short	(.L_21 - .L_20)
.L_20:
        /*006c*/ 	.word	0x00000000
        /*0070*/ 	.short	0x0000
        /*0072*/ 	.short	0x0000
        /*0074*/ 	.byte	0x00, 0xf5, 0x21, 0x00


	//----- nvinfo : EIATTR_SPARSE_MMA_MASK
	.align		4
.L_21:
        /*0078*/ 	.byte	0x03, 0x50
        /*007a*/ 	.short	0x0000


	//----- nvinfo : EIATTR_MAXREG_COUNT
	.align		4
        /*007c*/ 	.byte	0x03, 0x1b
        /*007e*/ 	.short	0x00ff


	//----- nvinfo : EIATTR_NUM_BARRIERS
	.align		4
        /*0080*/ 	.byte	0x02, 0x4c
        /*0082*/ 	.byte	0x01
	.zero		1


	//----- nvinfo : EIATTR_MERCURY_ISA_VERSION
	.align		4
        /*0084*/ 	.byte	0x03, 0x5f
        /*0086*/ 	.short	0x0101


	//----- nvinfo : EIATTR_VRC_CTA_INIT_COUNT
	.align		4
        /*0088*/ 	.byte	0x02, 0x4a
	.zero		1
	.zero		1


	//----- nvinfo : EIATTR_EXIT_INSTR_OFFSETS
	.align		4
        /*008c*/ 	.byte	0x04, 0x1c
        /*008e*/ 	.short	(.L_23 - .L_22)


	//   ....[0]....
.L_22:
        /*0090*/ 	.word	0x000000e0


	//   ....[1]....
        /*0094*/ 	.word	0x000002f0


	//----- nvinfo : EIATTR_CBANK_PARAM_SIZE
	.align		4
.L_23:
        /*0098*/ 	.byte	0x03, 0x19
        /*009a*/ 	.short	0x0028


	//----- nvinfo : EIATTR_PARAM_CBANK
	.align		4
        /*009c*/ 	.byte	0x04, 0x0a
        /*009e*/ 	.short	(.L_25 - .L_24)
	.align		4
.L_24:
        /*00a0*/ 	.word	index@(.nv.constant0._Z6WaveEqPfS_S_ffff)
        /*00a4*/ 	.short	0x0380
        /*00a6*/ 	.short	0x0028


	//----- nvinfo : EIATTR_SW_WAR
	.align		4
.L_25:
        /*00a8*/ 	.byte	0x04, 0x36
        /*00aa*/ 	.short	(.L_27 - .L_26)
.L_26:
        /*00ac*/ 	.word	0x00000008
.L_27:


//--------------------- .nv.callgraph             --------------------------
	.section	.nv.callgraph,"",@"SHT_CUDA_CALLGRAPH"
	.align	4
	.sectionentsize	8
	.align		4
        /*0000*/ 	.word	0x00000000
	.align		4
        /*0004*/ 	.word	0xffffffff
	.align		4
        /*0008*/ 	.word	0x00000000
	.align		4
        /*000c*/ 	.word	0xfffffffe
	.align		4
        /*0010*/ 	.word	0x00000000
	.align		4
        /*0014*/ 	.word	0xfffffffd
	.align		4
        /*0018*/ 	.word	0x00000000
	.align		4
        /*001c*/ 	.word	0xfffffffc


//--------------------- .text._Z6WaveEqPfS_S_ffff --------------------------
	.section	.text._Z6WaveEqPfS_S_ffff,"ax",@progbits
	.align	128
        .global         _Z6WaveEqPfS_S_ffff
        .type           _Z6WaveEqPfS_S_ffff,@function
        .size           _Z6WaveEqPfS_S_ffff,(.L_x_2 - _Z6WaveEqPfS_S_ffff)
        .other          _Z6WaveEqPfS_S_ffff,@"STO_CUDA_ENTRY STV_DEFAULT"
_Z6WaveEqPfS_S_ffff:
.text._Z6WaveEqPfS_S_ffff:
[----:B------:R-:W-:Y:S01]  /*0000*/  LDC R1, c[0x0][0x37c] ;  /* 0x0000df00ff017b82 */ /* 0x000fe20000000800 */
[----:B------:R-:W0:Y:S07]  /*0010*/  S2R R17, SR_TID.X ;  /* 0x0000000000117919 */ /* 0x000e2e0000002100 */
[----:B------:R-:W0:Y:S01]  /*0020*/  S2UR UR6, SR_CTAID.X ;  /* 0x00000000000679c3 */ /* 0x000e220000002500 */
[----:B------:R-:W1:Y:S07]  /*0030*/  LDCU.64 UR4, c[0x0][0x358] ;  /* 0x00006b00ff0477ac */ /* 0x000e6e0008000a00 */
[----:B------:R-:W0:Y:S08]  /*0040*/  LDC R0, c[0x0][0x360] ;  /* 0x0000d800ff007b82 */ /* 0x000e300000000800 */
[----:B------:R-:W2:Y:S08]  /*0050*/  LDC.64 R10, c[0x0][0x390] ;  /* 0x0000e400ff0a7b82 */ /* 0x000eb00000000a00 */
[----:B------:R-:W3:Y:S01]  /*0060*/  LDC.64 R8, c[0x0][0x388] ;  /* 0x0000e200ff087b82 */ /* 0x000ee20000000a00 */
[----:B0-----:R-:W-:Y:S01]  /*0070*/  IMAD R17, R0, UR6, R17 ;  /* 0x0000000600117c24 */ /* 0x001fe2000f8e0211 */
[----:B------:R-:W0:Y:S03]  /*0080*/  LDCU UR6, c[0x0][0x39c] ;  /* 0x00007380ff0677ac */ /* 0x000e260008000800 */
[----:B--2---:R-:W-:-:S05]  /*0090*/  IMAD.WIDE R4, R17, 0x4, R10 ;  /* 0x0000000411047825 */ /* 0x004fca00078e020a */
[----:B-1----:R-:W2:Y:S01]  /*00a0*/  LDG.E R7, desc[UR4][R4.64] ;  /* 0x0000000404077981 */ /* 0x002ea2000c1e1900 */
[----:B---3--:R-:W-:Y:S01]  /*00b0*/  IMAD.WIDE R2, R17, 0x4, R8 ;  /* 0x0000000411027825 */ /* 0x008fe200078e0208 */
[----:B0-----:R-:W-:-:S04]  /*00c0*/  FSETP.LT.AND P0, PT, RZ, UR6, PT ;  /* 0x00000006ff007c0b */ /* 0x001fc8000bf01000 */
[----:B--2---:R0:W-:Y:S09]  /*00d0*/  STG.E desc[UR4][R2.64], R7 ;  /* 0x0000000702007986 */ /* 0x0041f2000c101904 */
[----:B------:R-:W-:Y:S05]  /*00e0*/  @!P0 EXIT ;  /* 0x000000000000894d */ /* 0x000fea0003800000 */
[----:B------:R-:W1:Y:S01]  /*00f0*/  LDC.64 R14, c[0x0][0x380] ;  /* 0x0000e000ff0e7b82 */ /* 0x000e620000000a00 */
[----:B------:R-:W-:Y:S01]  /*0100*/  IADD3 R0, PT, PT, R0, -0x1, RZ ;  /* 0xffffffff00007810 */ /* 0x000fe20007ffe0ff */
[C---:B------:R-:W-:Y:S01]  /*0110*/  IMAD.WIDE.U32 R10, R17.reuse, 0x4, R10 ;  /* 0x00000004110a7825 */ /* 0x040fe200078e000a */
[C---:B0-----:R-:W-:Y:S01]  /*0120*/  IADD3 R7, PT, PT, R17.reuse, -0x1, RZ ;  /* 0xffffffff11077810 */ /* 0x041fe20007ffe0ff */
[----:B------:R-:W0:Y:S01]  /*0130*/  LDCU UR7, c[0x0][0x39c] ;  /* 0x00007380ff0777ac */ /* 0x000e220008000800 */
[----:B------:R-:W-:Y:S01]  /*0140*/  ISETP.GE.U32.AND P0, PT, R17, R0, PT ;  /* 0x000000001100720c */ /* 0x000fe20003f06070 */
[----:B------:R-:W-:Y:S02]  /*0150*/  HFMA2 R0, -RZ, RZ, 0, 0 ;  /* 0x00000000ff007431 */ /* 0x000fe400000001ff */
[--C-:B------:R-:W-:Y:S01]  /*0160*/  IMAD.WIDE.U32 R6, R7, 0x4, R8.reuse ;  /* 0x0000000407067825 */ /* 0x100fe200078e0008 */
[C---:B------:R-:W-:Y:S01]  /*0170*/  ISETP.GT.AND P0, PT, R17.reuse, RZ, !P0 ;  /* 0x000000ff1100720c */ /* 0x040fe20004704270 */
[----:B------:R-:W2:Y:S02]  /*0180*/  LDCU UR6, c[0x0][0x3a0] ;  /* 0x00007400ff0677ac */ /* 0x000ea40008000800 */
[----:B------:R-:W-:-:S04]  /*0190*/  IMAD.WIDE.U32 R8, R17, 0x4, R8 ;  /* 0x0000000411087825 */ /* 0x000fc800078e0008 */
[----:B-1----:R-:W-:-:S04]  /*01a0*/  IMAD.WIDE R12, R17, 0x4, R14 ;  /* 0x00000004110c7825 */ /* 0x002fc800078e020e */
[----:B0-2---:R-:W-:-:S07]  /*01b0*/  IMAD.WIDE.U32 R14, R17, 0x4, R14 ;  /* 0x00000004110e7825 */ /* 0x005fce00078e000e */
.L_x_0:
[----:B-1----:R-:W2:Y:S01]  /*01c0*/  LDG.E R17, desc[UR4][R2.64] ;  /* 0x0000000402117981 */ /* 0x002ea2000c1e1900 */
[----:B------:R-:W0:Y:S03]  /*01d0*/  @P0 LDC R20, c[0x0][0x398] ;  /* 0x0000e600ff140b82 */ /* 0x000e260000000800 */
[----:B--2---:R1:W-:Y:S04]  /*01e0*/  STG.E desc[UR4][R12.64], R17 ;  /* 0x000000110c007986 */ /* 0x0043e8000c101904 */
[----:B------:R-:W2:Y:S04]  /*01f0*/  LDG.E R19, desc[UR4][R4.64] ;  /* 0x0000000404137981 */ /* 0x000ea8000c1e1900 */
[----:B--2---:R1:W-:Y:S01]  /*0200*/  STG.E desc[UR4][R2.64], R19 ;  /* 0x0000001302007986 */ /* 0x0043e2000c101904 */
[----:B------:R-:W-:Y:S06]  /*0210*/  BAR.SYNC.DEFER_BLOCKING 0x0 ;  /* 0x0000000000007b1d */ /* 0x000fec0000010000 */
[----:B------:R-:W2:Y:S04]  /*0220*/  @P0 LDG.E R16, desc[UR4][R8.64] ;  /* 0x0000000408100981 */ /* 0x000ea8000c1e1900 */
[----:B------:R-:W3:Y:S04]  /*0230*/  @P0 LDG.E R23, desc[UR4][R6.64] ;  /* 0x0000000406170981 */ /* 0x000ee8000c1e1900 */
[----:B------:R-:W4:Y:S04]  /*0240*/  @P0 LDG.E R21, desc[UR4][R14.64] ;  /* 0x000000040e150981 */ /* 0x000f28000c1e1900 */
[----:B------:R-:W5:Y:S01]  /*0250*/  @P0 LDG.E R18, desc[UR4][R8.64+0x4] ;  /* 0x0000040408120981 */ /* 0x000f62000c1e1900 */
[----:B------:R-:W-:-:S05]  /*0260*/  FADD R0, R0, UR6 ;  /* 0x0000000600007e21 */ /* 0x000fca0008000000 */
[----:B------:R-:W-:Y:S01]  /*0270*/  FSETP.GEU.AND P1, PT, R0, UR7, PT ;  /* 0x0000000700007c0b */ /* 0x000fe2000bf2e000 */
[----:B--2---:R-:W-:-:S04]  /*0280*/  @P0 FADD R16, R16, R16 ;  /* 0x0000001010100221 */ /* 0x004fc80000000000 */
[C---:B---3--:R-:W-:Y:S01]  /*0290*/  @P0 FADD R23, -R16.reuse, R23 ;  /* 0x0000001710170221 */ /* 0x048fe20000000100 */
[----:B----4-:R-:W-:-:S03]  /*02a0*/  @P0 FADD R21, R16, -R21 ;  /* 0x8000001510150221 */ /* 0x010fc60000000000 */
[----:B-----5:R-:W-:-:S04]  /*02b0*/  @P0 FADD R18, R23, R18 ;  /* 0x0000001217120221 */ /* 0x020fc80000000000 */
[----:B0-----:R-:W-:-:S05]  /*02c0*/  @P0 FFMA R21, R18, R20, R21 ;  /* 0x0000001412150223 */ /* 0x001fca0000000015 */
[----:B------:R1:W-:Y:S01]  /*02d0*/  @P0 STG.E desc[UR4][R10.64], R21 ;  /* 0x000000150a000986 */ /* 0x0003e2000c101904 */
[----:B------:R-:W-:Y:S05]  /*02e0*/  @!P1 BRA `(.L_x_0) ;  /* 0xfffffffc00b49947 */ /* 0x000fea000383ffff */
[----:B------:R-:W-:Y:S05]  /*02f0*/  EXIT ;  /* 0x000000000000794d */ /* 0x000fea0003800000 */
.L_x_1:
[----:B------:R-:W-:-:S00]  /*0300*/  BRA `(.L_x_1) ;  /* 0xfffffffc00fc7947 */ /* 0x000fc0000383ffff */
[----:B------:R-:W-:-:S00]  /*0310*/  NOP ;  /* 0x0000000000007918 */ /* 0x000fc00000000000 */
        /* <DEDUP_REMOVED lines=14> */
.L_x_2:


//--------------------- .nv.shared.reserved.0     --------------------------
	.section	.nv.shared.reserved.0,"aw",@nobits
	.weak		__nv_reservedSMEM_offset_0_alias
	.size		__nv_reservedSMEM_offset_0_alias, 0, 64
	.other		__nv_reservedSMEM_offset_0_alias,@"STO_CUDA_RESERVED_SHARED STV_DEFAULT"
__nv_reservedSMEM_offset_0_alias:
	.zero		0
	.zero		64


//--------------------- .nv.constant0._Z6WaveEqPfS_S_ffff --------------------------
	.section	.nv.constant0._Z6WaveEqPfS_S_ffff,"a",@progbits
	.sectionflags	@""
	.align	4
.nv.constant0._Z6WaveEqPfS_S_ffff:
	.zero		936


//--------------------- SYMBOLS --------------------------

	.type		.nv.reservedSmem.offset0,@object
	.size		.nv.reservedSmem.offset0,0x4
